//
// Generated by NVIDIA NVVM Compiler
//
// Compiler Build ID: CL-36424714
// Cuda compilation tools, release 13.0, V13.0.88
// Based on NVVM 20.0.0
//

.version 9.0
.target sm_100
.address_size 64

	// .globl	_Z18row_dot_suspiciousPKfS0_Pfii
// _ZZ18row_dot_suspiciousPKfS0_PfiiE1s has been demoted

.visible .entry _Z18row_dot_suspiciousPKfS0_Pfii(
	.param .u64 .ptr .align 1 _Z18row_dot_suspiciousPKfS0_Pfii_param_0,
	.param .u64 .ptr .align 1 _Z18row_dot_suspiciousPKfS0_Pfii_param_1,
	.param .u64 .ptr .align 1 _Z18row_dot_suspiciousPKfS0_Pfii_param_2,
	.param .u32 _Z18row_dot_suspiciousPKfS0_Pfii_param_3,
	.param .u32 _Z18row_dot_suspiciousPKfS0_Pfii_param_4
)
{
	.reg .pred 	%p<13>;
	.reg .b32 	%r<14>;
	.reg .b32 	%f<35>;
	.reg .b64 	%rd<12>;
	// demoted variable
	.shared .align 4 .b8 _ZZ18row_dot_suspiciousPKfS0_PfiiE1s[1024];
	ld.param.u64 	%rd3, [_Z18row_dot_suspiciousPKfS0_Pfii_param_0];
	ld.param.u64 	%rd4, [_Z18row_dot_suspiciousPKfS0_Pfii_param_1];
	ld.param.u64 	%rd5, [_Z18row_dot_suspiciousPKfS0_Pfii_param_2];
	ld.param.u32 	%r9, [_Z18row_dot_suspiciousPKfS0_Pfii_param_3];
	ld.param.u32 	%r8, [_Z18row_dot_suspiciousPKfS0_Pfii_param_4];
	mov.u32 	%r1, %ctaid.x;
	mov.u32 	%r2, %tid.x;
	setp.ge.s32 	%p1, %r1, %r9;
	@%p1 bra 	$L__BB0_22;
	setp.ge.s32 	%p2, %r2, %r8;
	mov.f32 	%f34, 0f00000000;
	@%p2 bra 	$L__BB0_4;
	mov.u32 	%r3, %ntid.x;
	cvta.to.global.u64 	%rd1, %rd3;
	cvta.to.global.u64 	%rd2, %rd4;
	mul.lo.s32 	%r4, %r8, %r1;
	mov.f32 	%f34, 0f00000000;
	mov.u32 	%r13, %r2;
$L__BB0_3:
	add.s32 	%r10, %r13, %r4;
	mul.wide.s32 	%rd6, %r10, 4;
	add.s64 	%rd7, %rd1, %rd6;
	ld.global.nc.f32 	%f6, [%rd7];
	add.s64 	%rd8, %rd2, %rd6;
	ld.global.nc.f32 	%f7, [%rd8];
	fma.rn.f32 	%f34, %f6, %f7, %f34;
	add.s32 	%r13, %r13, %r3;
	setp.lt.s32 	%p3, %r13, %r8;
	@%p3 bra 	$L__BB0_3;
$L__BB0_4:
	shl.b32 	%r11, %r2, 2;
	mov.u32 	%r12, _ZZ18row_dot_suspiciousPKfS0_PfiiE1s;
	add.s32 	%r7, %r12, %r11;
	st.shared.f32 	[%r7], %f34;
	bar.sync 	0;
	setp.gt.u32 	%p4, %r2, 127;
	@%p4 bra 	$L__BB0_6;
	ld.shared.f32 	%f8, [%r7+512];
	ld.shared.f32 	%f9, [%r7];
	add.f32 	%f10, %f8, %f9;
	st.shared.f32 	[%r7], %f10;
$L__BB0_6:
	bar.sync 	0;
	setp.gt.u32 	%p5, %r2, 63;
	@%p5 bra 	$L__BB0_8;
	ld.shared.f32 	%f11, [%r7+256];
	ld.shared.f32 	%f12, [%r7];
	add.f32 	%f13, %f11, %f12;
	st.shared.f32 	[%r7], %f13;
$L__BB0_8:
	bar.sync 	0;
	setp.gt.u32 	%p6, %r2, 31;
	@%p6 bra 	$L__BB0_10;
	ld.shared.f32 	%f14, [%r7+128];
	ld.shared.f32 	%f15, [%r7];
	add.f32 	%f16, %f14, %f15;
	st.shared.f32 	[%r7], %f16;
$L__BB0_10:
	bar.sync 	0;
	setp.gt.u32 	%p7, %r2, 15;
	@%p7 bra 	$L__BB0_12;
	ld.shared.f32 	%f17, [%r7+64];
	ld.shared.f32 	%f18, [%r7];
	add.f32 	%f19, %f17, %f18;
	st.shared.f32 	[%r7], %f19;
$L__BB0_12:
	bar.sync 	0;
	setp.gt.u32 	%p8, %r2, 7;
	@%p8 bra 	$L__BB0_14;
	ld.shared.f32 	%f20, [%r7+32];
	ld.shared.f32 	%f21, [%r7];
	add.f32 	%f22, %f20, %f21;
	st.shared.f32 	[%r7], %f22;
$L__BB0_14:
	bar.sync 	0;
	setp.gt.u32 	%p9, %r2, 3;
	@%p9 bra 	$L__BB0_16;
	ld.shared.f32 	%f23, [%r7+16];
	ld.shared.f32 	%f24, [%r7];
	add.f32 	%f25, %f23, %f24;
	st.shared.f32 	[%r7], %f25;
$L__BB0_16:
	bar.sync 	0;
	setp.gt.u32 	%p10, %r2, 1;
	@%p10 bra 	$L__BB0_18;
	ld.shared.f32 	%f26, [%r7+8];
	ld.shared.f32 	%f27, [%r7];
	add.f32 	%f28, %f26, %f27;
	st.shared.f32 	[%r7], %f28;
$L__BB0_18:
	bar.sync 	0;
	setp.ne.s32 	%p11, %r2, 0;
	@%p11 bra 	$L__BB0_20;
	ld.shared.f32 	%f29, [_ZZ18row_dot_suspiciousPKfS0_PfiiE1s+4];
	ld.shared.f32 	%f30, [%r7];
	add.f32 	%f31, %f29, %f30;
	st.shared.f32 	[%r7], %f31;
$L__BB0_20:
	setp.ne.s32 	%p12, %r2, 0;
	bar.sync 	0;
	@%p12 bra 	$L__BB0_22;
	ld.shared.f32 	%f32, [_ZZ18row_dot_suspiciousPKfS0_PfiiE1s];
	cvta.to.global.u64 	%rd9, %rd5;
	mul.wide.u32 	%rd10, %r1, 4;
	add.s64 	%rd11, %rd9, %rd10;
	st.global.f32 	[%rd11], %f32;
$L__BB0_22:
	ret;

}


// ===== COMPILED SASS (sm_100) =====

	.target	sm_100

	.elftype	@"ET_EXEC"


//--------------------- .note.nv.tkinfo           --------------------------
	.section	.note.nv.tkinfo,"",@"SHT_NOTE"
	.sectionflags	@"SHF_NOTE_NV_TKINFO"
	.tkinfo
        /*0018*/ 	.word	0x00000002
        /*0030*/ 	.string	""
        /*0030*/ 	.string	"ptxas"
        /*0030*/ 	.string	"Cuda compilation tools, release 13.0, V13.0.88"
        /*0030*/ 	.string	"Build cuda_13.0.r13.0/compiler.36424714_0"
        /*0030*/ 	.string	"-arch sm_100 -m 64 "



//--------------------- .note.nv.cuinfo           --------------------------
	.section	.note.nv.cuinfo,"",@"SHT_NOTE"
	.sectionflags	@"SHF_NOTE_NV_CUINFO"
        /*0018*/ 	.short	0x0002
        /*001a*/ 	.short	0x0064
        /*001c*/ 	.short	0x0082
	.zero		2


//--------------------- .nv.info                  --------------------------
	.section	.nv.info,"",@"SHT_CUDA_INFO"
	.align	4


	//----- nvinfo : EIATTR_REGCOUNT
	.align		4
        /*0000*/ 	.byte	0x04, 0x2f
        /*0002*/ 	.short	(.L_1 - .L_0)
	.align		4
.L_0:
        /*0004*/ 	.word	index@(_Z18row_dot_suspiciousPKfS0_Pfii)
        /*0008*/ 	.word	0x00000010


	//----- nvinfo : EIATTR_FRAME_SIZE
	.align		4
.L_1:
        /*000c*/ 	.byte	0x04, 0x11
        /*000e*/ 	.short	(.L_3 - .L_2)
	.align		4
.L_2:
        /*0010*/ 	.word	index@(_Z18row_dot_suspiciousPKfS0_Pfii)
        /*0014*/ 	.word	0x00000000


	//----- nvinfo : EIATTR_MIN_STACK_SIZE
	.align		4
.L_3:
        /*0018*/ 	.byte	0x04, 0x12
        /*001a*/ 	.short	(.L_5 - .L_4)
	.align		4
.L_4:
        /*001c*/ 	.word	index@(_Z18row_dot_suspiciousPKfS0_Pfii)
        /*0020*/ 	.word	0x00000000
.L_5:


//--------------------- .nv.compat                --------------------------
	.section	.nv.compat,"",@"SHT_CUDA_COMPAT_INFO"
	.align	4
        /*0000*/ 	.byte	0x02, 0x09, 0x00, 0x00, 0x02, 0x02, 0x01, 0x00, 0x02, 0x05, 0x05, 0x00, 0x03, 0x07, 0x01, 0x01
        /*0010*/ 	.byte	0x02, 0x03, 0x00, 0x00, 0x02, 0x06, 0x01, 0x00, 0x04, 0x0b, 0x08, 0x00, 0x09, 0x00, 0x00, 0x00
        /*0020*/ 	.byte	0x00, 0x00, 0x00, 0x00


//--------------------- .nv.info._Z18row_dot_suspiciousPKfS0_Pfii --------------------------
	.section	.nv.info._Z18row_dot_suspiciousPKfS0_Pfii,"",@"SHT_CUDA_INFO"
	.sectionflags	@""
	.align	4


	//----- nvinfo : EIATTR_CUDA_API_VERSION
	.align		4
        /*0000*/ 	.byte	0x04, 0x37
        /*0002*/ 	.short	(.L_7 - .L_6)
.L_6:
        /*0004*/ 	.word	0x00000082


	//----- nvinfo : EIATTR_KPARAM_INFO
	.align		4
.L_7:
        /*0008*/ 	.byte	0x04, 0x17
        /*000a*/ 	.short	(.L_9 - .L_8)
.L_8:
        /*000c*/ 	.word	0x00000000
        /*0010*/ 	.short	0x0004
        /*0012*/ 	.short	0x001c
        /*0014*/ 	.byte	0x00, 0xf0, 0x11, 0x00


	//----- nvinfo : EIATTR_KPARAM_INFO
	.align		4
.L_9:
        /*0018*/ 	.byte	0x04, 0x17
        /*001a*/ 	.short	(.L_11 - .L_10)
.L_10:
        /*001c*/ 	.word	0x00000000
        /*0020*/ 	.short	0x0003
        /*0022*/ 	.short	0x0018
        /*0024*/ 	.byte	0x00, 0xf0, 0x11, 0x00


	//----- nvinfo : EIATTR_KPARAM_INFO
	.align		4
.L_11:
        /*0028*/ 	.byte	0x04, 0x17
        /*002a*/ 	.short	(.L_13 - .L_12)
.L_12:
        /*002c*/ 	.word	0x00000000
        /*0030*/ 	.short	0x0002
        /*0032*/ 	.short	0x0010
        /*0034*/ 	.byte	0x00, 0xf5, 0x21, 0x00


	//----- nvinfo : EIATTR_KPARAM_INFO
	.align		4
.L_13:
        /*0038*/ 	.byte	0x04, 0x17
        /*003a*/ 	.short	(.L_15 - .L_14)
.L_14:
        /*003c*/ 	.word	0x00000000
        /*0040*/ 	.short	0x0001
        /*0042*/ 	.short	0x0008
        /*0044*/ 	.byte	0x00, 0xf5, 0x21, 0x00


	//----- nvinfo : EIATTR_KPARAM_INFO
	.align		4
.L_15:
        /*0048*/ 	.byte	0x04, 0x17
        /*004a*/ 	.short	(.L_17 - .L_16)
.L_16:
        /*004c*/ 	.word	0x00000000
        /*0050*/ 	.short	0x0000
        /*0052*/ 	.short	0x0000
        /*0054*/ 	.byte	0x00, 0xf5, 0x21, 0x00


	//----- nvinfo : EIATTR_SPARSE_MMA_MASK
	.align		4
.L_17:
        /*0058*/ 	.byte	0x03, 0x50
        /*005a*/ 	.short	0x0000


	//----- nvinfo : EIATTR_MAXREG_COUNT
	.align		4
        /*005c*/ 	.byte	0x03, 0x1b
        /*005e*/ 	.short	0x00ff


	//----- nvinfo : EIATTR_NUM_BARRIERS
	.align		4
        /*0060*/ 	.byte	0x02, 0x4c
        /*0062*/ 	.byte	0x01
	.zero		1


	//----- nvinfo : EIATTR_MERCURY_ISA_VERSION
	.align		4
        /*0064*/ 	.byte	0x03, 0x5f
        /*0066*/ 	.short	0x0101


	//----- nvinfo : EIATTR_VRC_CTA_INIT_COUNT
	.align		4
        /*0068*/ 	.byte	0x02, 0x4a
	.zero		1
	.zero		1


	//----- nvinfo : EIATTR_EXIT_INSTR_OFFSETS
	.align		4
        /*006c*/ 	.byte	0x04, 0x1c
        /*006e*/ 	.short	(.L_19 - .L_18)


	//   ....[0]....
.L_18:
        /*0070*/ 	.word	0x00000040


	//   ....[1]....
        /*0074*/ 	.word	0x00000510


	//   ....[2]....
        /*0078*/ 	.word	0x00000560


	//----- nvinfo : EIATTR_CRS_STACK_SIZE
	.align		4
.L_19:
        /*007c*/ 	.byte	0x04, 0x1e
        /*007e*/ 	.short	(.L_21 - .L_20)
.L_20:
        /*0080*/ 	.word	0x00000000


	//----- nvinfo : EIATTR_CBANK_PARAM_SIZE
	.align		4
.L_21:
        /*0084*/ 	.byte	0x03, 0x19
        /*0086*/ 	.short	0x0020


	//----- nvinfo : EIATTR_PARAM_CBANK
	.align		4
        /*0088*/ 	.byte	0x04, 0x0a
        /*008a*/ 	.short	(.L_23 - .L_22)
	.align		4
.L_22:
        /*008c*/ 	.word	index@(.nv.constant0._Z18row_dot_suspiciousPKfS0_Pfii)
        /*0090*/ 	.short	0x0380
        /*0092*/ 	.short	0x0020


	//----- nvinfo : EIATTR_SW_WAR
	.align		4
.L_23:
        /*0094*/ 	.byte	0x04, 0x36
        /*0096*/ 	.short	(.L_25 - .L_24)
.L_24:
        /*0098*/ 	.word	0x00000008
.L_25:


//--------------------- .nv.callgraph             --------------------------
	.section	.nv.callgraph,"",@"SHT_CUDA_CALLGRAPH"
	.align	4
	.sectionentsize	8
	.align		4
        /*0000*/ 	.word	0x00000000
	.align		4
        /*0004*/ 	.word	0xffffffff
	.align		4
        /*0008*/ 	.word	0x00000000
	.align		4
        /*000c*/ 	.word	0xfffffffe
	.align		4
        /*0010*/ 	.word	0x00000000
	.align		4
        /*0014*/ 	.word	0xfffffffd
	.align		4
        /*0018*/ 	.word	0x00000000
	.align		4
        /*001c*/ 	.word	0xfffffffc


//--------------------- .text._Z18row_dot_suspiciousPKfS0_Pfii --------------------------
	.section	.text._Z18row_dot_suspiciousPKfS0_Pfii,"ax",@progbits
	.align	128
        .global         _Z18row_dot_suspiciousPKfS0_Pfii
        .type           _Z18row_dot_suspiciousPKfS0_Pfii,@function
        .size           _Z18row_dot_suspiciousPKfS0_Pfii,(.L_x_4 - _Z18row_dot_suspiciousPKfS0_Pfii)
        .other          _Z18row_dot_suspiciousPKfS0_Pfii,@"STO_CUDA_ENTRY STV_DEFAULT"
_Z18row_dot_suspiciousPKfS0_Pfii:
.text._Z18row_dot_suspiciousPKfS0_Pfii:
[----:B------:R-:W-:Y:S01]  /*0000*/  LDC R1, c[0x0][0x37c] ;  /* 0x0000df00ff017b82 */ /* 0x000fe20000000800 */
[----:B------:R-:W0:Y:S01]  /*0010*/  S2R R0, SR_CTAID.X ;  /* 0x0000000000007919 */ /* 0x000e220000002500 */
[----:B------:R-:W0:Y:S02]  /*0020*/  LDCU UR4, c[0x0][0x398] ;  /* 0x00007300ff0477ac */ /* 0x000e240008000800 */
[----:B0-----:R-:W-:-:S13]  /*0030*/  ISETP.GE.AND P0, PT, R0, UR4, PT ;  /* 0x0000000400007c0c */ /* 0x001fda000bf06270 */
[----:B------:R-:W-:Y:S05]  /*0040*/  @P0 EXIT ;  /* 0x000000000000094d */ /* 0x000fea0003800000 */
[----:B------:R-:W0:Y:S01]  /*0050*/  S2R R2, SR_TID.X ;  /* 0x0000000000027919 */ /* 0x000e220000002100 */
[----:B------:R-:W0:Y:S01]  /*0060*/  LDCU UR8, c[0x0][0x39c] ;  /* 0x00007380ff0877ac */ /* 0x000e220008000800 */
[----:B------:R-:W-:Y:S01]  /*0070*/  BSSY.RECONVERGENT B0, `(.L_x_0) ;  /* 0x0000013000007945 */ /* 0x000fe20003800200 */
[----:B------:R-:W-:Y:S01]  /*0080*/  HFMA2 R3, -RZ, RZ, 0, 0 ;  /* 0x00000000ff037431 */ /* 0x000fe200000001ff */
[----:B------:R-:W1:Y:S01]  /*0090*/  LDCU.64 UR6, c[0x0][0x358] ;  /* 0x00006b00ff0677ac */ /* 0x000e620008000a00 */
[----:B0-----:R-:W-:-:S13]  /*00a0*/  ISETP.GE.AND P0, PT, R2, UR8, PT ;  /* 0x0000000802007c0c */ /* 0x001fda000bf06270 */
[----:B-1----:R-:W-:Y:S05]  /*00b0*/  @P0 BRA `(.L_x_1) ;  /* 0x0000000000380947 */ /* 0x002fea0003800000 */
[----:B------:R-:W0:Y:S01]  /*00c0*/  LDC R12, c[0x0][0x360] ;  /* 0x0000d800ff0c7b82 */ /* 0x000e220000000800 */
[----:B------:R-:W-:Y:S02]  /*00d0*/  MOV R3, RZ ;  /* 0x000000ff00037202 */ /* 0x000fe40000000f00 */
[----:B------:R-:W-:-:S05]  /*00e0*/  MOV R13, R2 ;  /* 0x00000002000d7202 */ /* 0x000fca0000000f00 */
[----:B------:R-:W1:Y:S08]  /*00f0*/  LDC.64 R8, c[0x0][0x380] ;  /* 0x0000e000ff087b82 */ /* 0x000e700000000a00 */
[----:B------:R-:W2:Y:S02]  /*0100*/  LDC.64 R10, c[0x0][0x388] ;  /* 0x0000e200ff0a7b82 */ /* 0x000ea40000000a00 */
.L_x_2:
[----:B------:R-:W-:-:S04]  /*0110*/  IMAD R7, R0, UR8, R13 ;  /* 0x0000000800077c24 */ /* 0x000fc8000f8e020d */
[----:B-1----:R-:W-:-:S04]  /*0120*/  IMAD.WIDE R4, R7, 0x4, R8 ;  /* 0x0000000407047825 */ /* 0x002fc800078e0208 */
[----:B--2---:R-:W-:Y:S02]  /*0130*/  IMAD.WIDE R6, R7, 0x4, R10 ;  /* 0x0000000407067825 */ /* 0x004fe400078e020a */
[----:B------:R-:W2:Y:S04]  /*0140*/  LDG.E.CONSTANT R4, desc[UR6][R4.64] ;  /* 0x0000000604047981 */ /* 0x000ea8000c1e9900 */
[----:B------:R-:W2:Y:S01]  /*0150*/  LDG.E.CONSTANT R6, desc[UR6][R6.64] ;  /* 0x0000000606067981 */ /* 0x000ea2000c1e9900 */
[----:B0-----:R-:W-:-:S04]  /*0160*/  IADD3 R13, PT, PT, R12, R13, RZ ;  /* 0x0000000d0c0d7210 */ /* 0x001fc80007ffe0ff */
[----:B------:R-:W-:Y:S01]  /*0170*/  ISETP.GE.AND P0, PT, R13, UR8, PT ;  /* 0x000000080d007c0c */ /* 0x000fe2000bf06270 */
[----:B--2---:R-:W-:-:S12]  /*0180*/  FFMA R3, R4, R6, R3 ;  /* 0x0000000604037223 */ /* 0x004fd80000000003 */
[----:B------:R-:W-:Y:S05]  /*0190*/  @!P0 BRA `(.L_x_2) ;  /* 0xfffffffc00dc8947 */ /* 0x000fea000383ffff */
.L_x_1:
[----:B------:R-:W-:Y:S05]  /*01a0*/  BSYNC.RECONVERGENT B0 ;  /* 0x0000000000007941 */ /* 0x000fea0003800200 */
.L_x_0:
[----:B------:R-:W0:Y:S01]  /*01b0*/  S2UR UR5, SR_CgaCtaId ;  /* 0x00000000000579c3 */ /* 0x000e220000008800 */
[----:B------:R-:W-:Y:S01]  /*01c0*/  UMOV UR4, 0x400 ;  /* 0x0000040000047882 */ /* 0x000fe20000000000 */
[C---:B------:R-:W-:Y:S02]  /*01d0*/  ISETP.GT.U32.AND P1, PT, R2.reuse, 0x7f, PT ;  /* 0x0000007f0200780c */ /* 0x040fe40003f24070 */
[----:B------:R-:W-:Y:S01]  /*01e0*/  ISETP.GT.U32.AND P0, PT, R2, 0x3f, PT ;  /* 0x0000003f0200780c */ /* 0x000fe20003f04070 */
[----:B0-----:R-:W-:-:S06]  /*01f0*/  ULEA UR4, UR5, UR4, 0x18 ;  /* 0x0000000405047291 */ /* 0x001fcc000f8ec0ff */
[----:B------:R-:W-:-:S05]  /*0200*/  LEA R4, R2, UR4, 0x2 ;  /* 0x0000000402047c11 */ /* 0x000fca000f8e10ff */
[----:B------:R-:W-:Y:S01]  /*0210*/  STS [R4], R3 ;  /* 0x0000000304007388 */ /* 0x000fe20000000800 */
[----:B------:R-:W-:Y:S06]  /*0220*/  BAR.SYNC.DEFER_BLOCKING 0x0 ;  /* 0x0000000000007b1d */ /* 0x000fec0000010000 */
[----:B------:R-:W-:Y:S04]  /*0230*/  @!P1 LDS R5, [R4+0x200] ;  /* 0x0002000004059984 */ /* 0x000fe80000000800 */
[----:B------:R-:W0:Y:S02]  /*0240*/  @!P1 LDS R6, [R4] ;  /* 0x0000000004069984 */ /* 0x000e240000000800 */
[----:B0-----:R-:W-:-:S05]  /*0250*/  @!P1 FADD R5, R5, R6 ;  /* 0x0000000605059221 */ /* 0x001fca0000000000 */
[----:B------:R-:W-:Y:S01]  /*0260*/  @!P1 STS [R4], R5 ;  /* 0x0000000504009388 */ /* 0x000fe20000000800 */
[----:B------:R-:W-:Y:S01]  /*0270*/  BAR.SYNC.DEFER_BLOCKING 0x0 ;  /* 0x0000000000007b1d */ /* 0x000fe20000010000 */
[----:B------:R-:W-:-:S05]  /*0280*/  ISETP.GT.U32.AND P1, PT, R2, 0x1f, PT ;  /* 0x0000001f0200780c */ /* 0x000fca0003f24070 */
        /* <DEDUP_REMOVED lines=29> */
[----:B------:R-:W-:-:S05]  /*0460*/  ISETP.NE.AND P0, PT, R2, RZ, PT ;  /* 0x000000ff0200720c */ /* 0x000fca0003f05270 */
[----:B------:R-:W-:Y:S04]  /*0470*/  @!P1 LDS R5, [R4+0x8] ;  /* 0x0000080004059984 */ /* 0x000fe80000000800 */
[----:B------:R-:W0:Y:S02]  /*0480*/  @!P1 LDS R6, [R4] ;  /* 0x0000000004069984 */ /* 0x000e240000000800 */
[----:B0-----:R-:W-:-:S05]  /*0490*/  @!P1 FADD R5, R5, R6 ;  /* 0x0000000605059221 */ /* 0x001fca0000000000 */
[----:B------:R-:W-:Y:S01]  /*04a0*/  @!P1 STS [R4], R5 ;  /* 0x0000000504009388 */ /* 0x000fe20000000800 */
[----:B------:R-:W-:Y:S06]  /*04b0*/  BAR.SYNC.DEFER_BLOCKING 0x0 ;  /* 0x0000000000007b1d */ /* 0x000fec0000010000 */
[----:B------:R-:W-:Y:S04]  /*04c0*/  @!P0 LDS R2, [UR4+0x4] ;  /* 0x00000404ff028984 */ /* 0x000fe80008000800 */
[----:B------:R-:W0:Y:S02]  /*04d0*/  @!P0 LDS R7, [R4] ;  /* 0x0000000004078984 */ /* 0x000e240000000800 */
[----:B0-----:R-:W-:-:S05]  /*04e0*/  @!P0 FADD R7, R2, R7 ;  /* 0x0000000702078221 */ /* 0x001fca0000000000 */
[----:B------:R0:W-:Y:S01]  /*04f0*/  @!P0 STS [R4], R7 ;  /* 0x0000000704008388 */ /* 0x0001e20000000800 */
[----:B------:R-:W-:Y:S06]  /*0500*/  BAR.SYNC.DEFER_BLOCKING 0x0 ;  /* 0x0000000000007b1d */ /* 0x000fec0000010000 */
[----:B------:R-:W-:Y:S05]  /*0510*/  @P0 EXIT ;  /* 0x000000000000094d */ /* 0x000fea0003800000 */
[----:B------:R-:W1:Y:S01]  /*0520*/  LDS R5, [UR4] ;  /* 0x00000004ff057984 */ /* 0x000e620008000800 */
[----:B------:R-:W2:Y:S02]  /*0530*/  LDC.64 R2, c[0x0][0x390] ;  /* 0x0000e400ff027b82 */ /* 0x000ea40000000a00 */
[----:B--2---:R-:W-:-:S05]  /*0540*/  IMAD.WIDE.U32 R2, R0, 0x4, R2 ;  /* 0x0000000400027825 */ /* 0x004fca00078e0002 */
[----:B-1----:R-:W-:Y:S01]  /*0550*/  STG.E desc[UR6][R2.64], R5 ;  /* 0x0000000502007986 */ /* 0x002fe2000c101906 */
[----:B------:R-:W-:Y:S05]  /*0560*/  EXIT ;  /* 0x000000000000794d */ /* 0x000fea0003800000 */
.L_x_3:
[----:B------:R-:W-:-:S00]  /*0570*/  BRA `(.L_x_3) ;  /* 0xfffffffc00fc7947 */ /* 0x000fc0000383ffff */
[----:B------:R-:W-:-:S00]  /*0580*/  NOP ;  /* 0x0000000000007918 */ /* 0x000fc00000000000 */
[----:B------:R-:W-:-:S00]  /*0590*/  NOP ;  /* 0x0000000000007918 */ /* 0x000fc00000000000 */
[----:B------:R-:W-:-:S00]  /*05a0*/  NOP ;  /* 0x0000000000007918 */ /* 0x000fc00000000000 */
[----:B------:R-:W-:-:S00]  /*05b0*/  NOP ;  /* 0x0000000000007918 */ /* 0x000fc00000000000 */
[----:B------:R-:W-:-:S00]  /*05c0*/  NOP ;  /* 0x0000000000007918 */ /* 0x000fc00000000000 */
[----:B------:R-:W-:-:S00]  /*05d0*/  NOP ;  /* 0x0000000000007918 */ /* 0x000fc00000000000 */
[----:B------:R-:W-:-:S00]  /*05e0*/  NOP ;  /* 0x0000000000007918 */ /* 0x000fc00000000000 */
[----:B------:R-:W-:-:S00]  /*05f0*/  NOP ;  /* 0x0000000000007918 */ /* 0x000fc00000000000 */
.L_x_4:


//--------------------- .nv.shared._Z18row_dot_suspiciousPKfS0_Pfii --------------------------
	.section	.nv.shared._Z18row_dot_suspiciousPKfS0_Pfii,"aw",@nobits
	.sectionflags	@""
	.align	4
.nv.shared._Z18row_dot_suspiciousPKfS0_Pfii:
	.zero		2048


//--------------------- .nv.shared.reserved.0     --------------------------
	.section	.nv.shared.reserved.0,"aw",@nobits
	.weak		__nv_reservedSMEM_offset_0_alias
	.size		__nv_reservedSMEM_offset_0_alias, 0, 64
	.other		__nv_reservedSMEM_offset_0_alias,@"STO_CUDA_RESERVED_SHARED STV_DEFAULT"
__nv_reservedSMEM_offset_0_alias:
	.zero		0
	.zero		64


//--------------------- .nv.constant0._Z18row_dot_suspiciousPKfS0_Pfii --------------------------
	.section	.nv.constant0._Z18row_dot_suspiciousPKfS0_Pfii,"a",@progbits
	.sectionflags	@""
	.align	4
.nv.constant0._Z18row_dot_suspiciousPKfS0_Pfii:
	.zero		928


//--------------------- SYMBOLS --------------------------

	.type		.nv.reservedSmem.offset0,@object
	.size		.nv.reservedSmem.offset0,0x4
	.type		.nv.reservedSmem.cap,@object
	.size		.nv.reservedSmem.cap,0x4
